	.headerflags	@"EF_CUDA_TEXMODE_UNIFIED EF_CUDA_64BIT_ADDRESS EF_CUDA_ACCELERATORS EF_CUDA_SM90 EF_CUDA_VIRTUAL_SM(EF_CUDA_SM90)"
	.elftype	@"ET_EXEC"


//--------------------- .nv.info                  --------------------------
	.section	.nv.info,"",@"SHT_CUDA_INFO"
	.align	4


	//----- nvinfo : EIATTR_REGCOUNT
	.align		4
        /*0000*/ 	.byte	0x04, 0x2f
        /*0002*/ 	.short	(.L_1 - .L_0)
	.align		4
.L_0:
        /*0004*/ 	.word	index@(triton_poi_fused_cat_4)
        /*0008*/ 	.word	0x0000000c


	//----- nvinfo : EIATTR_MIN_STACK_SIZE
	.align		4
.L_1:
        /*000c*/ 	.byte	0x04, 0x12
        /*000e*/ 	.short	(.L_3 - .L_2)
	.align		4
.L_2:
        /*0010*/ 	.word	index@(triton_poi_fused_cat_4)
        /*0014*/ 	.word	0x00000000


	//----- nvinfo : EIATTR_FRAME_SIZE
	.align		4
.L_3:
        /*0018*/ 	.byte	0x04, 0x11
        /*001a*/ 	.short	(.L_5 - .L_4)
	.align		4
.L_4:
        /*001c*/ 	.word	index@(triton_poi_fused_cat_4)
        /*0020*/ 	.word	0x00000000


	//----- nvinfo : EIATTR_MIN_STACK_SIZE
	.align		4
.L_5:
        /*0024*/ 	.byte	0x04, 0x12
        /*0026*/ 	.short	(.L_7 - .L_6)
	.align		4
.L_6:
        /*0028*/ 	.word	index@(triton_poi_fused_cat_4)
        /*002c*/ 	.word	0x00000000
.L_7:


//--------------------- .nv.info.triton_poi_fused_cat_4 --------------------------
	.section	.nv.info.triton_poi_fused_cat_4,"",@"SHT_CUDA_INFO"
	.sectionflags	@""
	.align	4


	//----- nvinfo : EIATTR_CUDA_API_VERSION
	.align		4
        /*0000*/ 	.byte	0x04, 0x37
        /*0002*/ 	.short	(.L_9 - .L_8)
.L_8:
        /*0004*/ 	.word	0x0000007c


	//----- nvinfo : EIATTR_KPARAM_INFO
	.align		4
.L_9:
        /*0008*/ 	.byte	0x04, 0x17
        /*000a*/ 	.short	(.L_11 - .L_10)
.L_10:
        /*000c*/ 	.word	0x00000000
        /*0010*/ 	.short	0x0002
        /*0012*/ 	.short	0x0010
        /*0014*/ 	.byte	0x00, 0xf0, 0x11, 0x00


	//----- nvinfo : EIATTR_KPARAM_INFO
	.align		4
.L_11:
        /*0018*/ 	.byte	0x04, 0x17
        /*001a*/ 	.short	(.L_13 - .L_12)
.L_12:
        /*001c*/ 	.word	0x00000000
        /*0020*/ 	.short	0x0001
        /*0022*/ 	.short	0x0008
        /*0024*/ 	.byte	0x00, 0xf4, 0x21, 0x00


	//----- nvinfo : EIATTR_KPARAM_INFO
	.align		4
.L_13:
        /*0028*/ 	.byte	0x04, 0x17
        /*002a*/ 	.short	(.L_15 - .L_14)
.L_14:
        /*002c*/ 	.word	0x00000000
        /*0030*/ 	.short	0x0000
        /*0032*/ 	.short	0x0000
        /*0034*/ 	.byte	0x00, 0xf4, 0x21, 0x00


	//----- nvinfo : EIATTR_SPARSE_MMA_MASK
	.align		4
.L_15:
        /*0038*/ 	.byte	0x03, 0x50
        /*003a*/ 	.short	0x0000


	//----- nvinfo : EIATTR_MAXREG_COUNT
	.align		4
        /*003c*/ 	.byte	0x03, 0x1b
        /*003e*/ 	.short	0x00ff


	//----- nvinfo : EIATTR_EXIT_INSTR_OFFSETS
	.align		4
        /*0040*/ 	.byte	0x04, 0x1c
        /*0042*/ 	.short	(.L_17 - .L_16)


	//   ....[0]....
.L_16:
        /*0044*/ 	.word	0x00000140


	//   ....[1]....
        /*0048*/ 	.word	0x00000160


	//----- nvinfo : EIATTR_REQNTID
	.align		4
.L_17:
        /*004c*/ 	.byte	0x04, 0x10
        /*004e*/ 	.short	(.L_19 - .L_18)
.L_18:
        /*0050*/ 	.word	0x00000080
        /*0054*/ 	.word	0x00000001
        /*0058*/ 	.word	0x00000001


	//----- nvinfo : EIATTR_CBANK_PARAM_SIZE
	.align		4
.L_19:
        /*005c*/ 	.byte	0x03, 0x19
        /*005e*/ 	.short	0x0014


	//----- nvinfo : EIATTR_PARAM_CBANK
	.align		4
        /*0060*/ 	.byte	0x04, 0x0a
        /*0062*/ 	.short	(.L_21 - .L_20)
	.align		4
.L_20:
        /*0064*/ 	.word	index@(.nv.constant0.triton_poi_fused_cat_4)
        /*0068*/ 	.short	0x0210
        /*006a*/ 	.short	0x0014


	//----- nvinfo : EIATTR_SW_WAR
	.align		4
.L_21:
        /*006c*/ 	.byte	0x04, 0x36
        /*006e*/ 	.short	(.L_23 - .L_22)
.L_22:
        /*0070*/ 	.word	0x00000008
.L_23:


//--------------------- .nv.callgraph             --------------------------
	.section	.nv.callgraph,"",@"SHT_CUDA_CALLGRAPH"
	.align	4
	.sectionentsize	8
	.align		4
        /*0000*/ 	.word	0x00000000
	.align		4
        /*0004*/ 	.word	0xffffffff
	.align		4
        /*0008*/ 	.word	0x00000000
	.align		4
        /*000c*/ 	.word	0xfffffffe
	.align		4
        /*0010*/ 	.word	0x00000000
	.align		4
        /*0014*/ 	.word	0xfffffffd
	.align		4
        /*0018*/ 	.word	0x00000000
	.align		4
        /*001c*/ 	.word	0xfffffffc


//--------------------- .text.triton_poi_fused_cat_4 --------------------------
	.section	.text.triton_poi_fused_cat_4,"ax",@progbits
	.align	128
        .global         triton_poi_fused_cat_4
        .type           triton_poi_fused_cat_4,@function
        .size           triton_poi_fused_cat_4,(.L_x_1 - triton_poi_fused_cat_4)
        .other          triton_poi_fused_cat_4,@"STO_CUDA_ENTRY STV_DEFAULT"
triton_poi_fused_cat_4:
.text.triton_poi_fused_cat_4:
[----:B------:R-:W0:Y:S02]  /*0000*/  LDC R1, c[0x0][0x28] ;  /* 0x00000a00ff017b82 */ /* 0x000e240000000800 */
[----:B------:R-:W1:Y:S01]  /*0010*/  S2R R0, SR_TID.X ;  /* 0x0000000000007919 */ /* 0x000e620000002100 */
[----:B------:R-:W2:Y:S01]  /*0020*/  LDC.64 R2, c[0x0][0x210] ;  /* 0x00008400ff027b82 */ /* 0x000ea20000000a00 */
[----:B------:R-:W-:Y:S01]  /*0030*/  CS2R R8, SRZ ;  /* 0x0000000000087805 */ /* 0x000fe2000001ff00 */
[----:B------:R-:W-:Y:S01]  /*0040*/  ULDC.64 UR4, c[0x0][0x208] ;  /* 0x0000820000047ab9 */ /* 0x000fe20000000a00 */
[----:B------:R-:W3:Y:S05]  /*0050*/  S2R R7, SR_CTAID.X ;  /* 0x0000000000077919 */ /* 0x000eea0000002500 */
[----:B------:R-:W4:Y:S01]  /*0060*/  LDC.64 R4, c[0x0][0x218] ;  /* 0x00008600ff047b82 */ /* 0x000f220000000a00 */
[----:B-1----:R-:W-:-:S05]  /*0070*/  IMAD.SHL.U32 R0, R0, 0x2, RZ ;  /* 0x0000000200007824 */ /* 0x002fca00078e00ff */
[----:B------:R-:W-:-:S05]  /*0080*/  LOP3.LUT R0, R0, 0xfe, RZ, 0xc0, !PT ;  /* 0x000000fe00007812 */ /* 0x000fca00078ec0ff */
[----:B---3--:R-:W-:-:S04]  /*0090*/  IMAD R7, R7, 0x100, R0 ;  /* 0x0000010007077824 */ /* 0x008fc800078e0200 */
[C---:B--2---:R-:W-:Y:S01]  /*00a0*/  IMAD.WIDE R2, R7.reuse, 0x4, R2 ;  /* 0x0000000407027825 */ /* 0x044fe200078e0202 */
[----:B------:R-:W-:-:S13]  /*00b0*/  ISETP.GE.AND P0, PT, R7, 0x100, PT ;  /* 0x000001000700780c */ /* 0x000fda0003f06270 */
[----:B------:R1:W5:Y:S01]  /*00c0*/  @!P0 LDG.E.64 R8, desc[UR4][R2.64] ;  /* 0x0000000402088981 */ /* 0x000362000c1e1b00 */
[----:B------:R-:W-:-:S04]  /*00d0*/  SHF.R.S32.HI R0, RZ, 0x1f, R7 ;  /* 0x0000001fff007819 */ /* 0x000fc80000011407 */
[----:B------:R-:W-:-:S05]  /*00e0*/  LEA.HI R0, R0, R7, RZ, 0x6 ;  /* 0x0000000700007211 */ /* 0x000fca00078f30ff */
[C---:B------:R-:W-:Y:S01]  /*00f0*/  IMAD.SHL.U32 R6, R0.reuse, 0x4, RZ ;  /* 0x0000000400067824 */ /* 0x040fe200078e00ff */
[----:B------:R-:W-:-:S04]  /*0100*/  LOP3.LUT R0, R0, 0xffffffc0, RZ, 0xc0, !PT ;  /* 0xffffffc000007812 */ /* 0x000fc800078ec0ff */
[----:B------:R-:W-:-:S04]  /*0110*/  LOP3.LUT R6, R6, 0xffffff00, RZ, 0xc0, !PT ;  /* 0xffffff0006067812 */ /* 0x000fc800078ec0ff */
[----:B------:R-:W-:-:S05]  /*0120*/  IADD3 R7, R6, R7, -R0 ;  /* 0x0000000706077210 */ /* 0x000fca0007ffe800 */
[----:B----4-:R-:W-:Y:S01]  /*0130*/  IMAD.WIDE R4, R7, 0x4, R4 ;  /* 0x0000000407047825 */ /* 0x010fe200078e0204 */
[----:B-1----:R-:W-:Y:S06]  /*0140*/  @P0 EXIT ;  /* 0x000000000000094d */ /* 0x002fec0003800000 */
[----:B-----5:R-:W-:Y:S01]  /*0150*/  STG.E.64 desc[UR4][R4.64], R8 ;  /* 0x0000000804007986 */ /* 0x020fe2000c101b04 */
[----:B------:R-:W-:Y:S05]  /*0160*/  EXIT ;  /* 0x000000000000794d */ /* 0x000fea0003800000 */
.L_x_0:
[----:B------:R-:W-:-:S00]  /*0170*/  BRA `(.L_x_0) ;  /* 0xfffffffc00fc7947 */ /* 0x000fc0000383ffff */
[----:B------:R-:W-:-:S00]  /*0180*/  NOP ;  /* 0x0000000000007918 */ /* 0x000fc00000000000 */
[----:B------:R-:W-:-:S00]  /*0190*/  NOP ;  /* 0x0000000000007918 */ /* 0x000fc00000000000 */
[----:B------:R-:W-:-:S00]  /*01a0*/  NOP ;  /* 0x0000000000007918 */ /* 0x000fc00000000000 */
[----:B------:R-:W-:-:S00]  /*01b0*/  NOP ;  /* 0x0000000000007918 */ /* 0x000fc00000000000 */
[----:B------:R-:W-:-:S00]  /*01c0*/  NOP ;  /* 0x0000000000007918 */ /* 0x000fc00000000000 */
[----:B------:R-:W-:-:S00]  /*01d0*/  NOP ;  /* 0x0000000000007918 */ /* 0x000fc00000000000 */
[----:B------:R-:W-:-:S00]  /*01e0*/  NOP ;  /* 0x0000000000007918 */ /* 0x000fc00000000000 */
[----:B------:R-:W-:-:S00]  /*01f0*/  NOP ;  /* 0x0000000000007918 */ /* 0x000fc00000000000 */
.L_x_1:


//--------------------- .nv.constant0.triton_poi_fused_cat_4 --------------------------
	.section	.nv.constant0.triton_poi_fused_cat_4,"a",@progbits
	.sectionflags	@""
	.align	4
.nv.constant0.triton_poi_fused_cat_4:
	.zero		548
